	.headerflags	@"EF_CUDA_TEXMODE_UNIFIED EF_CUDA_64BIT_ADDRESS EF_CUDA_ACCELERATORS EF_CUDA_SM90 EF_CUDA_VIRTUAL_SM(EF_CUDA_SM90)"
	.elftype	@"ET_EXEC"


//--------------------- .nv.info                  --------------------------
	.section	.nv.info,"",@"SHT_CUDA_INFO"
	.align	4


	//----- nvinfo : EIATTR_REGCOUNT
	.align		4
        /*0000*/ 	.byte	0x04, 0x2f
        /*0002*/ 	.short	(.L_1 - .L_0)
	.align		4
.L_0:
        /*0004*/ 	.word	index@(triton_poi_fused_leaky_relu_4)
        /*0008*/ 	.word	0x00000008


	//----- nvinfo : EIATTR_MIN_STACK_SIZE
	.align		4
.L_1:
        /*000c*/ 	.byte	0x04, 0x12
        /*000e*/ 	.short	(.L_3 - .L_2)
	.align		4
.L_2:
        /*0010*/ 	.word	index@(triton_poi_fused_leaky_relu_4)
        /*0014*/ 	.word	0x00000000


	//----- nvinfo : EIATTR_FRAME_SIZE
	.align		4
.L_3:
        /*0018*/ 	.byte	0x04, 0x11
        /*001a*/ 	.short	(.L_5 - .L_4)
	.align		4
.L_4:
        /*001c*/ 	.word	index@(triton_poi_fused_leaky_relu_4)
        /*0020*/ 	.word	0x00000000


	//----- nvinfo : EIATTR_MIN_STACK_SIZE
	.align		4
.L_5:
        /*0024*/ 	.byte	0x04, 0x12
        /*0026*/ 	.short	(.L_7 - .L_6)
	.align		4
.L_6:
        /*0028*/ 	.word	index@(triton_poi_fused_leaky_relu_4)
        /*002c*/ 	.word	0x00000000
.L_7:


//--------------------- .nv.info.triton_poi_fused_leaky_relu_4 --------------------------
	.section	.nv.info.triton_poi_fused_leaky_relu_4,"",@"SHT_CUDA_INFO"
	.sectionflags	@""
	.align	4


	//----- nvinfo : EIATTR_CUDA_API_VERSION
	.align		4
        /*0000*/ 	.byte	0x04, 0x37
        /*0002*/ 	.short	(.L_9 - .L_8)
.L_8:
        /*0004*/ 	.word	0x0000007c


	//----- nvinfo : EIATTR_KPARAM_INFO
	.align		4
.L_9:
        /*0008*/ 	.byte	0x04, 0x17
        /*000a*/ 	.short	(.L_11 - .L_10)
.L_10:
        /*000c*/ 	.word	0x00000000
        /*0010*/ 	.short	0x0001
        /*0012*/ 	.short	0x0008
        /*0014*/ 	.byte	0x00, 0xf0, 0x11, 0x00


	//----- nvinfo : EIATTR_KPARAM_INFO
	.align		4
.L_11:
        /*0018*/ 	.byte	0x04, 0x17
        /*001a*/ 	.short	(.L_13 - .L_12)
.L_12:
        /*001c*/ 	.word	0x00000000
        /*0020*/ 	.short	0x0000
        /*0022*/ 	.short	0x0000
        /*0024*/ 	.byte	0x00, 0xf4, 0x21, 0x00


	//----- nvinfo : EIATTR_SPARSE_MMA_MASK
	.align		4
.L_13:
        /*0028*/ 	.byte	0x03, 0x50
        /*002a*/ 	.short	0x0000


	//----- nvinfo : EIATTR_MAXREG_COUNT
	.align		4
        /*002c*/ 	.byte	0x03, 0x1b
        /*002e*/ 	.short	0x00ff


	//----- nvinfo : EIATTR_EXIT_INSTR_OFFSETS
	.align		4
        /*0030*/ 	.byte	0x04, 0x1c
        /*0032*/ 	.short	(.L_15 - .L_14)


	//   ....[0]....
.L_14:
        /*0034*/ 	.word	0x00000130


	//   ....[1]....
        /*0038*/ 	.word	0x00000150


	//----- nvinfo : EIATTR_REQNTID
	.align		4
.L_15:
        /*003c*/ 	.byte	0x04, 0x10
        /*003e*/ 	.short	(.L_17 - .L_16)
.L_16:
        /*0040*/ 	.word	0x00000080
        /*0044*/ 	.word	0x00000001
        /*0048*/ 	.word	0x00000001


	//----- nvinfo : EIATTR_CRS_STACK_SIZE
	.align		4
.L_17:
        /*004c*/ 	.byte	0x04, 0x1e
        /*004e*/ 	.short	(.L_19 - .L_18)
.L_18:
        /*0050*/ 	.word	0x00000000


	//----- nvinfo : EIATTR_CBANK_PARAM_SIZE
	.align		4
.L_19:
        /*0054*/ 	.byte	0x03, 0x19
        /*0056*/ 	.short	0x000c


	//----- nvinfo : EIATTR_PARAM_CBANK
	.align		4
        /*0058*/ 	.byte	0x04, 0x0a
        /*005a*/ 	.short	(.L_21 - .L_20)
	.align		4
.L_20:
        /*005c*/ 	.word	index@(.nv.constant0.triton_poi_fused_leaky_relu_4)
        /*0060*/ 	.short	0x0210
        /*0062*/ 	.short	0x000c


	//----- nvinfo : EIATTR_SW_WAR
	.align		4
.L_21:
        /*0064*/ 	.byte	0x04, 0x36
        /*0066*/ 	.short	(.L_23 - .L_22)
.L_22:
        /*0068*/ 	.word	0x00000008
.L_23:


//--------------------- .nv.callgraph             --------------------------
	.section	.nv.callgraph,"",@"SHT_CUDA_CALLGRAPH"
	.align	4
	.sectionentsize	8
	.align		4
        /*0000*/ 	.word	0x00000000
	.align		4
        /*0004*/ 	.word	0xffffffff
	.align		4
        /*0008*/ 	.word	0x00000000
	.align		4
        /*000c*/ 	.word	0xfffffffe
	.align		4
        /*0010*/ 	.word	0x00000000
	.align		4
        /*0014*/ 	.word	0xfffffffd
	.align		4
        /*0018*/ 	.word	0x00000000
	.align		4
        /*001c*/ 	.word	0xfffffffc


//--------------------- .text.triton_poi_fused_leaky_relu_4 --------------------------
	.section	.text.triton_poi_fused_leaky_relu_4,"ax",@progbits
	.align	128
        .global         triton_poi_fused_leaky_relu_4
        .type           triton_poi_fused_leaky_relu_4,@function
        .size           triton_poi_fused_leaky_relu_4,(.L_x_3 - triton_poi_fused_leaky_relu_4)
        .other          triton_poi_fused_leaky_relu_4,@"STO_CUDA_ENTRY STV_DEFAULT"
triton_poi_fused_leaky_relu_4:
.text.triton_poi_fused_leaky_relu_4:
[----:B------:R-:W0:Y:S02]  /*0000*/  LDC R1, c[0x0][0x28] ;  /* 0x00000a00ff017b82 */ /* 0x000e240000000800 */
[----:B------:R-:W1:Y:S01]  /*0010*/  S2R R0, SR_TID.X ;  /* 0x0000000000007919 */ /* 0x000e620000002100 */
[----:B------:R-:W2:Y:S01]  /*0020*/  LDC.64 R2, c[0x0][0x210] ;  /* 0x00008400ff027b82 */ /* 0x000ea20000000a00 */
[----:B------:R-:W-:Y:S01]  /*0030*/  ULDC.64 UR4, c[0x0][0x208] ;  /* 0x0000820000047ab9 */ /* 0x000fe20000000a00 */
[----:B------:R-:W-:Y:S01]  /*0040*/  BSSY B0, `(.L_x_0) ;  /* 0x000000a000007945 */ /* 0x000fe20003800000 */
[----:B------:R-:W3:Y:S01]  /*0050*/  S2R R5, SR_CTAID.X ;  /* 0x0000000000057919 */ /* 0x000ee20000002500 */
[----:B-1----:R-:W-:-:S05]  /*0060*/  IMAD.SHL.U32 R0, R0, 0x2, RZ ;  /* 0x0000000200007824 */ /* 0x002fca00078e00ff */
[----:B------:R-:W-:-:S05]  /*0070*/  LOP3.LUT R0, R0, 0xfe, RZ, 0xc0, !PT ;  /* 0x000000fe00007812 */ /* 0x000fca00078ec0ff */
[----:B---3--:R-:W-:-:S04]  /*0080*/  IMAD R5, R5, 0x100, R0 ;  /* 0x0000010005057824 */ /* 0x008fc800078e0200 */
[C---:B--2---:R-:W-:Y:S01]  /*0090*/  IMAD.WIDE R2, R5.reuse, 0x4, R2 ;  /* 0x0000000405027825 */ /* 0x044fe200078e0202 */
[----:B------:R-:W-:Y:S02]  /*00a0*/  ISETP.GE.AND P2, PT, R5, 0x100, PT ;  /* 0x000001000500780c */ /* 0x000fe40003f46270 */
[----:B------:R-:W-:-:S11]  /*00b0*/  CS2R R4, SRZ ;  /* 0x0000000000047805 */ /* 0x000fd6000001ff00 */
[----:B------:R-:W-:Y:S05]  /*00c0*/  @P2 BRA `(.L_x_1) ;  /* 0x0000000000042947 */ /* 0x000fea0003800000 */
[----:B------:R1:W5:Y:S02]  /*00d0*/  LDG.E.64 R4, desc[UR4][R2.64] ;  /* 0x0000000402047981 */ /* 0x000364000c1e1b00 */
.L_x_1:
[----:B------:R-:W-:Y:S05]  /*00e0*/  BSYNC B0 ;  /* 0x0000000000007941 */ /* 0x000fea0003800000 */
.L_x_0:
[----:B-----5:R-:W-:Y:S02]  /*00f0*/  FSETP.GT.AND P0, PT, R4, RZ, PT ;  /* 0x000000ff0400720b */ /* 0x020fe40003f04000 */
[----:B------:R-:W-:-:S11]  /*0100*/  FSETP.GT.AND P1, PT, R5, RZ, PT ;  /* 0x000000ff0500720b */ /* 0x000fd60003f24000 */
[----:B------:R-:W-:Y:S02]  /*0110*/  @!P0 FMUL R4, R4, 0.10000000149011611938 ;  /* 0x3dcccccd04048820 */ /* 0x000fe40000400000 */
[----:B------:R-:W-:Y:S01]  /*0120*/  @!P1 FMUL R5, R5, 0.10000000149011611938 ;  /* 0x3dcccccd05059820 */ /* 0x000fe20000400000 */
[----:B------:R-:W-:Y:S06]  /*0130*/  @P2 EXIT ;  /* 0x000000000000294d */ /* 0x000fec0003800000 */
[----:B------:R-:W-:Y:S01]  /*0140*/  STG.E.64 desc[UR4][R2.64], R4 ;  /* 0x0000000402007986 */ /* 0x000fe2000c101b04 */
[----:B------:R-:W-:Y:S05]  /*0150*/  EXIT ;  /* 0x000000000000794d */ /* 0x000fea0003800000 */
.L_x_2:
[----:B------:R-:W-:-:S00]  /*0160*/  BRA `(.L_x_2) ;  /* 0xfffffffc00fc7947 */ /* 0x000fc0000383ffff */
[----:B------:R-:W-:-:S00]  /*0170*/  NOP ;  /* 0x0000000000007918 */ /* 0x000fc00000000000 */
        /* <DEDUP_REMOVED lines=8> */
.L_x_3:


//--------------------- .nv.constant0.triton_poi_fused_leaky_relu_4 --------------------------
	.section	.nv.constant0.triton_poi_fused_leaky_relu_4,"a",@progbits
	.sectionflags	@""
	.align	4
.nv.constant0.triton_poi_fused_leaky_relu_4:
	.zero		540
